	.headerflags	@"EF_CUDA_TEXMODE_UNIFIED EF_CUDA_64BIT_ADDRESS EF_CUDA_ACCELERATORS EF_CUDA_SM90 EF_CUDA_VIRTUAL_SM(EF_CUDA_SM90)"
	.elftype	@"ET_EXEC"


//--------------------- .nv.info                  --------------------------
	.section	.nv.info,"",@"SHT_CUDA_INFO"
	.align	4


	//----- nvinfo : EIATTR_REGCOUNT
	.align		4
        /*0000*/ 	.byte	0x04, 0x2f
        /*0002*/ 	.short	(.L_3 - .L_2)
	.align		4
.L_2:
        /*0004*/ 	.word	index@(triton_poi_fused__native_batch_norm_legit_no_training_relu_11)
        /*0008*/ 	.word	0x00000026


	//----- nvinfo : EIATTR_MIN_STACK_SIZE
	.align		4
.L_3:
        /*000c*/ 	.byte	0x04, 0x12
        /*000e*/ 	.short	(.L_5 - .L_4)
	.align		4
.L_4:
        /*0010*/ 	.word	index@(triton_poi_fused__native_batch_norm_legit_no_training_relu_11)
        /*0014*/ 	.word	0x00000000


	//----- nvinfo : EIATTR_FRAME_SIZE
	.align		4
.L_5:
        /*0018*/ 	.byte	0x04, 0x11
        /*001a*/ 	.short	(.L_7 - .L_6)
	.align		4
.L_6:
        /*001c*/ 	.word	index@(triton_poi_fused__native_batch_norm_legit_no_training_relu_11)
        /*0020*/ 	.word	0x00000000


	//----- nvinfo : EIATTR_MIN_STACK_SIZE
	.align		4
.L_7:
        /*0024*/ 	.byte	0x04, 0x12
        /*0026*/ 	.short	(.L_9 - .L_8)
	.align		4
.L_8:
        /*0028*/ 	.word	index@(triton_poi_fused__native_batch_norm_legit_no_training_relu_11)
        /*002c*/ 	.word	0x00000000
.L_9:


//--------------------- .nv.info.triton_poi_fused__native_batch_norm_legit_no_training_relu_11 --------------------------
	.section	.nv.info.triton_poi_fused__native_batch_norm_legit_no_training_relu_11,"",@"SHT_CUDA_INFO"
	.sectionflags	@""
	.align	4


	//----- nvinfo : EIATTR_CUDA_API_VERSION
	.align		4
        /*0000*/ 	.byte	0x04, 0x37
        /*0002*/ 	.short	(.L_11 - .L_10)
.L_10:
        /*0004*/ 	.word	0x0000007c


	//----- nvinfo : EIATTR_KPARAM_INFO
	.align		4
.L_11:
        /*0008*/ 	.byte	0x04, 0x17
        /*000a*/ 	.short	(.L_13 - .L_12)
.L_12:
        /*000c*/ 	.word	0x00000000
        /*0010*/ 	.short	0x0006
        /*0012*/ 	.short	0x0030
        /*0014*/ 	.byte	0x00, 0xf0, 0x11, 0x00


	//----- nvinfo : EIATTR_KPARAM_INFO
	.align		4
.L_13:
        /*0018*/ 	.byte	0x04, 0x17
        /*001a*/ 	.short	(.L_15 - .L_14)
.L_14:
        /*001c*/ 	.word	0x00000000
        /*0020*/ 	.short	0x0005
        /*0022*/ 	.short	0x0028
        /*0024*/ 	.byte	0x00, 0xf4, 0x21, 0x00


	//----- nvinfo : EIATTR_KPARAM_INFO
	.align		4
.L_15:
        /*0028*/ 	.byte	0x04, 0x17
        /*002a*/ 	.short	(.L_17 - .L_16)
.L_16:
        /*002c*/ 	.word	0x00000000
        /*0030*/ 	.short	0x0004
        /*0032*/ 	.short	0x0020
        /*0034*/ 	.byte	0x00, 0xf4, 0x21, 0x00


	//----- nvinfo : EIATTR_KPARAM_INFO
	.align		4
.L_17:
        /*0038*/ 	.byte	0x04, 0x17
        /*003a*/ 	.short	(.L_19 - .L_18)
.L_18:
        /*003c*/ 	.word	0x00000000
        /*0040*/ 	.short	0x0003
        /*0042*/ 	.short	0x0018
        /*0044*/ 	.byte	0x00, 0xf4, 0x21, 0x00


	//----- nvinfo : EIATTR_KPARAM_INFO
	.align		4
.L_19:
        /*0048*/ 	.byte	0x04, 0x17
        /*004a*/ 	.short	(.L_21 - .L_20)
.L_20:
        /*004c*/ 	.word	0x00000000
        /*0050*/ 	.short	0x0002
        /*0052*/ 	.short	0x0010
        /*0054*/ 	.byte	0x00, 0xf4, 0x21, 0x00


	//----- nvinfo : EIATTR_KPARAM_INFO
	.align		4
.L_21:
        /*0058*/ 	.byte	0x04, 0x17
        /*005a*/ 	.short	(.L_23 - .L_22)
.L_22:
        /*005c*/ 	.word	0x00000000
        /*0060*/ 	.short	0x0001
        /*0062*/ 	.short	0x0008
        /*0064*/ 	.byte	0x00, 0xf4, 0x21, 0x00


	//----- nvinfo : EIATTR_KPARAM_INFO
	.align		4
.L_23:
        /*0068*/ 	.byte	0x04, 0x17
        /*006a*/ 	.short	(.L_25 - .L_24)
.L_24:
        /*006c*/ 	.word	0x00000000
        /*0070*/ 	.short	0x0000
        /*0072*/ 	.short	0x0000
        /*0074*/ 	.byte	0x00, 0xf4, 0x21, 0x00


	//----- nvinfo : EIATTR_SPARSE_MMA_MASK
	.align		4
.L_25:
        /*0078*/ 	.byte	0x03, 0x50
        /*007a*/ 	.short	0x0000


	//----- nvinfo : EIATTR_MAXREG_COUNT
	.align		4
        /*007c*/ 	.byte	0x03, 0x1b
        /*007e*/ 	.short	0x00ff


	//----- nvinfo : EIATTR_EXIT_INSTR_OFFSETS
	.align		4
        /*0080*/ 	.byte	0x04, 0x1c
        /*0082*/ 	.short	(.L_27 - .L_26)


	//   ....[0]....
.L_26:
        /*0084*/ 	.word	0x00000a70


	//----- nvinfo : EIATTR_REQNTID
	.align		4
.L_27:
        /*0088*/ 	.byte	0x04, 0x10
        /*008a*/ 	.short	(.L_29 - .L_28)
.L_28:
        /*008c*/ 	.word	0x00000080
        /*0090*/ 	.word	0x00000001
        /*0094*/ 	.word	0x00000001


	//----- nvinfo : EIATTR_CBANK_PARAM_SIZE
	.align		4
.L_29:
        /*0098*/ 	.byte	0x03, 0x19
        /*009a*/ 	.short	0x0034


	//----- nvinfo : EIATTR_PARAM_CBANK
	.align		4
        /*009c*/ 	.byte	0x04, 0x0a
        /*009e*/ 	.short	(.L_31 - .L_30)
	.align		4
.L_30:
        /*00a0*/ 	.word	index@(.nv.constant0.triton_poi_fused__native_batch_norm_legit_no_training_relu_11)
        /*00a4*/ 	.short	0x0210
        /*00a6*/ 	.short	0x0034


	//----- nvinfo : EIATTR_SW_WAR
	.align		4
.L_31:
        /*00a8*/ 	.byte	0x04, 0x36
        /*00aa*/ 	.short	(.L_33 - .L_32)
.L_32:
        /*00ac*/ 	.word	0x00000008
.L_33:


//--------------------- .nv.callgraph             --------------------------
	.section	.nv.callgraph,"",@"SHT_CUDA_CALLGRAPH"
	.align	4
	.sectionentsize	8
	.align		4
        /*0000*/ 	.word	0x00000000
	.align		4
        /*0004*/ 	.word	0xffffffff
	.align		4
        /*0008*/ 	.word	0x00000000
	.align		4
        /*000c*/ 	.word	0xfffffffe
	.align		4
        /*0010*/ 	.word	0x00000000
	.align		4
        /*0014*/ 	.word	0xfffffffd
	.align		4
        /*0018*/ 	.word	0x00000000
	.align		4
        /*001c*/ 	.word	0xfffffffc


//--------------------- .nv.constant4             --------------------------
	.section	.nv.constant4,"a",@progbits
	.align	8
	.align		8
.nv.constant4:
        /*0000*/ 	.dword	_$_str
	.align		8
        /*0008*/ 	.dword	_$_str_$_2


//--------------------- .text.triton_poi_fused__native_batch_norm_legit_no_training_relu_11 --------------------------
	.section	.text.triton_poi_fused__native_batch_norm_legit_no_training_relu_11,"ax",@progbits
	.align	128
        .global         triton_poi_fused__native_batch_norm_legit_no_training_relu_11
        .type           triton_poi_fused__native_batch_norm_legit_no_training_relu_11,@function
        .size           triton_poi_fused__native_batch_norm_legit_no_training_relu_11,(.L_x_1 - triton_poi_fused__native_batch_norm_legit_no_training_relu_11)
        .other          triton_poi_fused__native_batch_norm_legit_no_training_relu_11,@"STO_CUDA_ENTRY STV_DEFAULT"
triton_poi_fused__native_batch_norm_legit_no_training_relu_11:
.text.triton_poi_fused__native_batch_norm_legit_no_training_relu_11:
[----:B------:R-:W-:Y:S01]  /*0000*/  LDC R1, c[0x0][0x28] ;  /* 0x00000a00ff017b82 */ /* 0x000fe20000000800 */
[----:B------:R-:W1:Y:S01]  /*0010*/  S2R R0, SR_TID.X ;  /* 0x0000000000007919 */ /* 0x000e620000002100 */
[----:B------:R-:W-:-:S06]  /*0020*/  HFMA2.MMA R32, -RZ, RZ, 0, 0 ;  /* 0x00000000ff207435 */ /* 0x000fcc00000001ff */
[----:B------:R-:W2:Y:S01]  /*0030*/  LDC.64 R18, c[0x0][0x220] ;  /* 0x00008800ff127b82 */ /* 0x000ea20000000a00 */
[----:B------:R-:W-:Y:S01]  /*0040*/  ULDC.64 UR4, c[0x0][0x208] ;  /* 0x0000820000047ab9 */ /* 0x000fe20000000a00 */
[----:B------:R-:W3:Y:S06]  /*0050*/  S2R R33, SR_CTAID.X ;  /* 0x0000000000217919 */ /* 0x000eec0000002500 */
[----:B------:R-:W4:Y:S08]  /*0060*/  LDC.64 R22, c[0x0][0x218] ;  /* 0x00008600ff167b82 */ /* 0x000f300000000a00 */
[----:B------:R-:W5:Y:S01]  /*0070*/  LDC.64 R20, c[0x0][0x210] ;  /* 0x00008400ff147b82 */ /* 0x000f620000000a00 */
[----:B-1----:R-:W-:-:S04]  /*0080*/  SHF.L.U32 R0, R0, 0x2, RZ ;  /* 0x0000000200007819 */ /* 0x002fc800000006ff */
[----:B------:R-:W-:-:S04]  /*0090*/  LOP3.LUT R0, R0, 0x1fc, RZ, 0xc0, !PT ;  /* 0x000001fc00007812 */ /* 0x000fc800078ec0ff */
[----:B---3--:R-:W-:-:S05]  /*00a0*/  LEA R33, R33, R0, 0xa ;  /* 0x0000000021217211 */ /* 0x008fca00078e50ff */
[----:B------:R-:W-:-:S05]  /*00b0*/  IMAD.HI R0, R33, -0x77777777, R32 ;  /* 0x8888888921007827 */ /* 0x000fca00078e0220 */
[----:B------:R-:W-:-:S04]  /*00c0*/  SHF.R.U32.HI R3, RZ, 0x1f, R0 ;  /* 0x0000001fff037819 */ /* 0x000fc80000011600 */
[----:B------:R-:W-:-:S05]  /*00d0*/  LEA.HI.SX32 R3, R0, R3, 0x18 ;  /* 0x0000000300037211 */ /* 0x000fca00078fc2ff */
[----:B------:R-:W-:-:S04]  /*00e0*/  IMAD R3, R3, -0x1e0, R33 ;  /* 0xfffffe2003037824 */ /* 0x000fc800078e0221 */
[----:B--2---:R-:W-:-:S06]  /*00f0*/  IMAD.WIDE R12, R3, 0x4, R18 ;  /* 0x00000004030c7825 */ /* 0x004fcc00078e0212 */
[----:B------:R-:W2:Y:S01]  /*0100*/  LDG.E.EL.128 R12, desc[UR4][R12.64] ;  /* 0x000000040c0c7981 */ /* 0x000ea2000c2e1d00 */
[----:B------:R-:W-:Y:S01]  /*0110*/  IADD3 R17, R33, 0x200, RZ ;  /* 0x0000020021117810 */ /* 0x000fe20007ffe0ff */
[----:B----4-:R-:W-:Y:S01]  /*0120*/  IMAD.WIDE R8, R3, 0x4, R22 ;  /* 0x0000000403087825 */ /* 0x010fe200078e0216 */
[----:B------:R-:W-:-:S03]  /*0130*/  MOV R16, RZ ;  /* 0x000000ff00107202 */ /* 0x000fc60000000f00 */
[----:B-----5:R-:W-:Y:S02]  /*0140*/  IMAD.WIDE R20, R33, 0x4, R20 ;  /* 0x0000000421147825 */ /* 0x020fe400078e0214 */
[----:B------:R-:W3:Y:S02]  /*0150*/  LDG.E.EL.128 R8, desc[UR4][R8.64] ;  /* 0x0000000408087981 */ /* 0x000ee4000c2e1d00 */
[----:B------:R-:W-:Y:S02]  /*0160*/  IMAD.HI R0, R17, -0x77777777, R16 ;  /* 0x8888888911007827 */ /* 0x000fe400078e0210 */
[----:B------:R-:W3:Y:S03]  /*0170*/  LDG.E.128 R4, desc[UR4][R20.64] ;  /* 0x0000000414047981 */ /* 0x000ee6000c1e1d00 */
[----:B------:R-:W-:Y:S01]  /*0180*/  SHF.R.U32.HI R25, RZ, 0x1f, R0 ;  /* 0x0000001fff197819 */ /* 0x000fe20000011600 */
[----:B------:R-:W4:Y:S03]  /*0190*/  LDG.E.128 R28, desc[UR4][R20.64+0x800] ;  /* 0x00080004141c7981 */ /* 0x000f26000c1e1d00 */
[----:B------:R-:W-:-:S05]  /*01a0*/  LEA.HI.SX32 R16, R0, R25, 0x18 ;  /* 0x0000001900107211 */ /* 0x000fca00078fc2ff */
[----:B------:R-:W-:-:S04]  /*01b0*/  IMAD R16, R16, -0x1e0, R17 ;  /* 0xfffffe2010107824 */ /* 0x000fc800078e0211 */
[----:B------:R-:W-:Y:S01]  /*01c0*/  IMAD.WIDE R24, R16, 0x4, R22 ;  /* 0x0000000410187825 */ /* 0x000fe200078e0216 */
[----:B------:R-:W-:Y:S01]  /*01d0*/  HFMA2.MMA R0, -RZ, RZ, 1.625, 0 ;  /* 0x3e800000ff007435 */ /* 0x000fe200000001ff */
[----:B------:R-:W1:Y:S04]  /*01e0*/  LDC.64 R22, c[0x0][0x228] ;  /* 0x00008a00ff167b82 */ /* 0x000e680000000a00 */
[----:B------:R-:W4:Y:S01]  /*01f0*/  LDG.E.EL.128 R24, desc[UR4][R24.64] ;  /* 0x0000000418187981 */ /* 0x000f22000c2e1d00 */
[----:B-1----:R-:W-:-:S04]  /*0200*/  IMAD.WIDE R34, R3, 0x4, R22 ;  /* 0x0000000403227825 */ /* 0x002fc800078e0216 */
[----:B--2---:R-:W-:Y:S01]  /*0210*/  FADD R2, R12, 9.9999997473787516356e-06 ;  /* 0x3727c5ac0c027421 */ /* 0x004fe20000000000 */
[----:B------:R-:W-:-:S05]  /*0220*/  FADD R17, R13, 9.9999997473787516356e-06 ;  /* 0x3727c5ac0d117421 */ /* 0x000fca0000000000 */
[----:B------:R-:W1:Y:S01]  /*0230*/  MUFU.SQRT R2, R2 ;  /* 0x0000000200027308 */ /* 0x000e620000002000 */
[----:B------:R-:W-:Y:S01]  /*0240*/  FADD R14, R14, 9.9999997473787516356e-06 ;  /* 0x3727c5ac0e0e7421 */ /* 0x000fe20000000000 */
[----:B------:R-:W-:-:S06]  /*0250*/  FADD R15, R15, 9.9999997473787516356e-06 ;  /* 0x3727c5ac0f0f7421 */ /* 0x000fcc0000000000 */
[----:B------:R-:W2:Y:S08]  /*0260*/  MUFU.SQRT R17, R17 ;  /* 0x0000001100117308 */ /* 0x000eb00000002000 */
[----:B------:R-:W5:Y:S01]  /*0270*/  MUFU.SQRT R12, R14 ;  /* 0x0000000e000c7308 */ /* 0x000f620000002000 */
[----:B-1----:R-:W-:-:S07]  /*0280*/  FSETP.GT.AND P6, PT, R2, 8.50705917302346158658e+37, PT ;  /* 0x7e8000000200780b */ /* 0x002fce0003fc4000 */
[----:B------:R-:W1:Y:S01]  /*0290*/  MUFU.SQRT R13, R15 ;  /* 0x0000000f000d7308 */ /* 0x000e620000002000 */
[----:B------:R-:W-:Y:S02]  /*02a0*/  FSETP.GEU.AND P4, PT, R2, 1.175494350822287508e-38, PT ;  /* 0x008000000200780b */ /* 0x000fe40003f8e000 */
[C---:B--2---:R-:W-:Y:S02]  /*02b0*/  FSETP.GT.AND P5, PT, R17.reuse, 8.50705917302346158658e+37, PT ;  /* 0x7e8000001100780b */ /* 0x044fe40003fa4000 */
[----:B------:R-:W-:Y:S02]  /*02c0*/  FSETP.GEU.AND P3, PT, R17, 1.175494350822287508e-38, PT ;  /* 0x008000001100780b */ /* 0x000fe40003f6e000 */
[----:B-----5:R-:W-:Y:S01]  /*02d0*/  FSETP.GT.AND P2, PT, R12, 8.50705917302346158658e+37, PT ;  /* 0x7e8000000c00780b */ /* 0x020fe20003f44000 */
[----:B------:R-:W-:Y:S01]  /*02e0*/  @P6 FMUL R2, R2, 0.25 ;  /* 0x3e80000002026820 */ /* 0x000fe20000400000 */
[----:B---3--:R-:W-:Y:S01]  /*02f0*/  FADD R4, R4, -R8 ;  /* 0x8000000804047221 */ /* 0x008fe20000000000 */
[----:B------:R-:W-:-:S02]  /*0300*/  FSETP.GEU.AND P0, PT, R12, 1.175494350822287508e-38, PT ;  /* 0x008000000c00780b */ /* 0x000fc40003f0e000 */
[----:B------:R-:W-:Y:S02]  /*0310*/  FSEL R8, R0, 1, P6 ;  /* 0x3f80000000087808 */ /* 0x000fe40003000000 */
[C---:B-1----:R-:W-:Y:S01]  /*0320*/  FSETP.GT.AND P1, PT, R13.reuse, 8.50705917302346158658e+37, PT ;  /* 0x7e8000000d00780b */ /* 0x042fe20003f24000 */
[----:B------:R-:W-:Y:S01]  /*0330*/  @!P4 FMUL R2, R2, 16777216 ;  /* 0x4b8000000202c820 */ /* 0x000fe20000400000 */
[----:B------:R-:W-:Y:S01]  /*0340*/  FSETP.GEU.AND P6, PT, R13, 1.175494350822287508e-38, PT ;  /* 0x008000000d00780b */ /* 0x000fe20003fce000 */
[----:B------:R-:W-:Y:S01]  /*0350*/  FADD R5, R5, -R9 ;  /* 0x8000000905057221 */ /* 0x000fe20000000000 */
[----:B------:R-:W-:Y:S01]  /*0360*/  @P5 FMUL R17, R17, 0.25 ;  /* 0x3e80000011115820 */ /* 0x000fe20000400000 */
[----:B------:R-:W1:Y:S01]  /*0370*/  MUFU.RCP R9, R2 ;  /* 0x0000000200097308 */ /* 0x000e620000001000 */
[----:B----4-:R-:W-:Y:S01]  /*0380*/  FADD R24, R28, -R24 ;  /* 0x800000181c187221 */ /* 0x010fe20000000000 */
[----:B------:R-:W-:Y:S01]  /*0390*/  FADD R25, R29, -R25 ;  /* 0x800000191d197221 */ /* 0x000fe20000000000 */
[----:B------:R-:W-:Y:S01]  /*03a0*/  @P2 FMUL R12, R12, 0.25 ;  /* 0x3e8000000c0c2820 */ /* 0x000fe20000400000 */
[----:B------:R-:W2:Y:S01]  /*03b0*/  LDC.64 R28, c[0x0][0x230] ;  /* 0x00008c00ff1c7b82 */ /* 0x000ea20000000a00 */
[----:B------:R-:W-:-:S03]  /*03c0*/  @!P3 FMUL R17, R17, 16777216 ;  /* 0x4b8000001111b820 */ /* 0x000fc60000400000 */
[----:B------:R-:W-:Y:S01]  /*03d0*/  @P1 FMUL R13, R13, 0.25 ;  /* 0x3e8000000d0d1820 */ /* 0x000fe20000400000 */
[----:B------:R-:W-:Y:S01]  /*03e0*/  @!P0 FMUL R12, R12, 16777216 ;  /* 0x4b8000000c0c8820 */ /* 0x000fe20000400000 */
[----:B------:R-:W-:Y:S01]  /*03f0*/  FADD R7, R7, -R11 ;  /* 0x8000000b07077221 */ /* 0x000fe20000000000 */
[----:B------:R-:W3:Y:S01]  /*0400*/  MUFU.RCP R17, R17 ;  /* 0x0000001100117308 */ /* 0x000ee20000001000 */
[----:B------:R-:W-:Y:S01]  /*0410*/  @!P6 FMUL R13, R13, 16777216 ;  /* 0x4b8000000d0de820 */ /* 0x000fe20000400000 */
[----:B------:R-:W-:Y:S01]  /*0420*/  @!P4 FMUL R8, R8, 16777216 ;  /* 0x4b8000000808c820 */ /* 0x000fe20000400000 */
[----:B------:R-:W-:-:S05]  /*0430*/  FSEL R20, R0, 1, P5 ;  /* 0x3f80000000147808 */ /* 0x000fca0002800000 */
[----:B------:R-:W4:Y:S01]  /*0440*/  MUFU.RCP R11, R12 ;  /* 0x0000000c000b7308 */ /* 0x000f220000001000 */
[----:B-1----:R-:W-:Y:S01]  /*0450*/  FMUL R9, R9, R8 ;  /* 0x0000000809097220 */ /* 0x002fe20000400000 */
[----:B------:R-:W-:-:S06]  /*0460*/  FSEL R8, R0, 1, P2 ;  /* 0x3f80000000087808 */ /* 0x000fcc0001000000 */
[----:B------:R-:W1:Y:S01]  /*0470*/  MUFU.RCP R2, R13 ;  /* 0x0000000d00027308 */ /* 0x000e620000001000 */
[----:B------:R-:W-:Y:S01]  /*0480*/  FSEL R15, R0, 1, P1 ;  /* 0x3f800000000f7808 */ /* 0x000fe20000800000 */
[----:B------:R-:W-:Y:S01]  /*0490*/  @!P3 FMUL R20, R20, 16777216 ;  /* 0x4b8000001414b820 */ /* 0x000fe20000400000 */
[----:B------:R-:W-:-:S03]  /*04a0*/  @!P0 FMUL R8, R8, 16777216 ;  /* 0x4b80000008088820 */ /* 0x000fc60000400000 */
[----:B------:R-:W-:Y:S01]  /*04b0*/  @!P6 FMUL R15, R15, 16777216 ;  /* 0x4b8000000f0fe820 */ /* 0x000fe20000400000 */
[----:B---3--:R-:W-:Y:S01]  /*04c0*/  FMUL R20, R17, R20 ;  /* 0x0000001411147220 */ /* 0x008fe20000400000 */
[----:B----4-:R-:W-:Y:S01]  /*04d0*/  FMUL R11, R11, R8 ;  /* 0x000000080b0b7220 */ /* 0x010fe20000400000 */
[----:B------:R-:W-:Y:S01]  /*04e0*/  FMUL R17, R9, R4 ;  /* 0x0000000409117220 */ /* 0x000fe20000400000 */
[----:B------:R-:W-:Y:S01]  /*04f0*/  FADD R6, R6, -R10 ;  /* 0x8000000a06067221 */ /* 0x000fe20000000000 */
[----:B--2---:R-:W-:-:S04]  /*0500*/  IMAD.WIDE R8, R3, 0x4, R28 ;  /* 0x0000000403087825 */ /* 0x004fc800078e021c */
[----:B-1----:R-:W-:Y:S01]  /*0510*/  FMUL R2, R2, R15 ;  /* 0x0000000f02027220 */ /* 0x002fe20000400000 */
[----:B------:R-:W-:Y:S01]  /*0520*/  FMUL R20, R20, R5 ;  /* 0x0000000514147220 */ /* 0x000fe20000400000 */
[----:B------:R-:W-:Y:S02]  /*0530*/  FMUL R3, R11, R6 ;  /* 0x000000060b037220 */ /* 0x000fe40000400000 */
[----:B------:R-:W-:Y:S01]  /*0540*/  FMUL R2, R2, R7 ;  /* 0x0000000702027220 */ /* 0x000fe20000400000 */
[----:B------:R-:W2:Y:S04]  /*0550*/  LDG.E.EL.128 R8, desc[UR4][R8.64] ;  /* 0x0000000408087981 */ /* 0x000ea8000c2e1d00 */
[----:B------:R-:W2:Y:S01]  /*0560*/  LDG.E.EL.128 R4, desc[UR4][R34.64] ;  /* 0x0000000422047981 */ /* 0x000ea2000c2e1d00 */
[----:B------:R-:W-:-:S06]  /*0570*/  IMAD.WIDE R12, R16, 0x4, R18 ;  /* 0x00000004100c7825 */ /* 0x000fcc00078e0212 */
[----:B------:R-:W3:Y:S01]  /*0580*/  LDG.E.EL.128 R12, desc[UR4][R12.64] ;  /* 0x000000040c0c7981 */ /* 0x000ee2000c2e1d00 */
[----:B------:R-:W-:-:S04]  /*0590*/  IMAD.WIDE R18, R16, 0x4, R22 ;  /* 0x0000000410127825 */ /* 0x000fc800078e0216 */
[----:B------:R-:W-:-:S04]  /*05a0*/  IMAD.WIDE R22, R16, 0x4, R28 ;  /* 0x0000000410167825 */ /* 0x000fc800078e021c */
[----:B--2---:R-:W-:Y:S01]  /*05b0*/  FFMA R4, R4, R17, R8 ;  /* 0x0000001104047223 */ /* 0x004fe20000000008 */
[----:B------:R-:W-:Y:S01]  /*05c0*/  FFMA R5, R5, R20, R9 ;  /* 0x0000001405057223 */ /* 0x000fe20000000009 */
[----:B------:R-:W2:Y:S04]  /*05d0*/  LDG.E.EL.128 R16, desc[UR4][R18.64] ;  /* 0x0000000412107981 */ /* 0x000ea8000c2e1d00 */
[----:B------:R-:W2:Y:S01]  /*05e0*/  LDG.E.EL.128 R20, desc[UR4][R22.64] ;  /* 0x0000000416147981 */ /* 0x000ea2000c2e1d00 */
[----:B------:R-:W-:Y:S01]  /*05f0*/  FFMA R3, R6, R3, R10 ;  /* 0x0000000306037223 */ /* 0x000fe2000000000a */
[----:B---3--:R-:W-:-:S06]  /*0600*/  FADD R6, R12, 9.9999997473787516356e-06 ;  /* 0x3727c5ac0c067421 */ /* 0x008fcc0000000000 */
[----:B------:R-:W1:Y:S01]  /*0610*/  MUFU.SQRT R6, R6 ;  /* 0x0000000600067308 */ /* 0x000e620000002000 */
[----:B------:R-:W-:Y:S01]  /*0620*/  FADD R14, R14, 9.9999997473787516356e-06 ;  /* 0x3727c5ac0e0e7421 */ /* 0x000fe20000000000 */
[----:B------:R-:W-:Y:S01]  /*0630*/  FADD R13, R13, 9.9999997473787516356e-06 ;  /* 0x3727c5ac0d0d7421 */ /* 0x000fe20000000000 */
[----:B------:R-:W-:-:S05]  /*0640*/  FADD R15, R15, 9.9999997473787516356e-06 ;  /* 0x3727c5ac0f0f7421 */ /* 0x000fca0000000000 */
[----:B------:R-:W3:Y:S08]  /*0650*/  MUFU.SQRT R9, R14 ;  /* 0x0000000e00097308 */ /* 0x000ef00000002000 */
[----:B------:R-:W4:Y:S01]  /*0660*/  MUFU.SQRT R8, R13 ;  /* 0x0000000d00087308 */ /* 0x000f220000002000 */
[C---:B-1----:R-:W-:Y:S02]  /*0670*/  FSETP.GT.AND P6, PT, R6.reuse, 8.50705917302346158658e+37, PT ;  /* 0x7e8000000600780b */ /* 0x042fe40003fc4000 */
[----:B------:R-:W-:-:S05]  /*0680*/  FSETP.GEU.AND P5, PT, R6, 1.175494350822287508e-38, PT ;  /* 0x008000000600780b */ /* 0x000fca0003fae000 */
[----:B------:R-:W1:Y:S01]  /*0690*/  MUFU.SQRT R10, R15 ;  /* 0x0000000f000a7308 */ /* 0x000e620000002000 */
[----:B---3--:R-:W-:Y:S01]  /*06a0*/  FSETP.GT.AND P2, PT, R9, 8.50705917302346158658e+37, PT ;  /* 0x7e8000000900780b */ /* 0x008fe20003f44000 */
[----:B------:R-:W-:Y:S01]  /*06b0*/  FFMA R2, R7, R2, R11 ;  /* 0x0000000207027223 */ /* 0x000fe2000000000b */
[----:B------:R-:W-:-:S03]  /*06c0*/  FSETP.GEU.AND P0, PT, R9, 1.175494350822287508e-38, PT ;  /* 0x008000000900780b */ /* 0x000fc60003f0e000 */
[----:B------:R-:W-:Y:S01]  /*06d0*/  @P6 FMUL R6, R6, 0.25 ;  /* 0x3e80000006066820 */ /* 0x000fe20000400000 */
[C---:B----4-:R-:W-:Y:S02]  /*06e0*/  FSETP.GT.AND P4, PT, R8.reuse, 8.50705917302346158658e+37, PT ;  /* 0x7e8000000800780b */ /* 0x050fe40003f84000 */
[----:B------:R-:W-:Y:S01]  /*06f0*/  FSETP.GEU.AND P3, PT, R8, 1.175494350822287508e-38, PT ;  /* 0x008000000800780b */ /* 0x000fe20003f6e000 */
[----:B------:R-:W-:Y:S01]  /*0700*/  @!P5 FMUL R6, R6, 16777216 ;  /* 0x4b8000000606d820 */ /* 0x000fe20000400000 */
[----:B------:R-:W-:Y:S02]  /*0710*/  FSEL R7, R0, 1, P6 ;  /* 0x3f80000000077808 */ /* 0x000fe40003000000 */
[C---:B-1----:R-:W-:Y:S02]  /*0720*/  FSETP.GT.AND P1, PT, R10.reuse, 8.50705917302346158658e+37, PT ;  /* 0x7e8000000a00780b */ /* 0x042fe40003f24000 */
[----:B------:R-:W-:Y:S01]  /*0730*/  FSETP.GEU.AND P6, PT, R10, 1.175494350822287508e-38, PT ;  /* 0x008000000a00780b */ /* 0x000fe20003fce000 */
[----:B------:R-:W1:Y:S01]  /*0740*/  MUFU.RCP R6, R6 ;  /* 0x0000000600067308 */ /* 0x000e620000001000 */
[----:B------:R-:W-:-:S03]  /*0750*/  @P2 FMUL R9, R9, 0.25 ;  /* 0x3e80000009092820 */ /* 0x000fc60000400000 */
[----:B------:R-:W-:Y:S01]  /*0760*/  @P4 FMUL R8, R8, 0.25 ;  /* 0x3e80000008084820 */ /* 0x000fe20000400000 */
[----:B------:R-:W-:-:S03]  /*0770*/  @!P0 FMUL R9, R9, 16777216 ;  /* 0x4b80000009098820 */ /* 0x000fc60000400000 */
[----:B------:R-:W-:Y:S02]  /*0780*/  @!P3 FMUL R8, R8, 16777216 ;  /* 0x4b8000000808b820 */ /* 0x000fe40000400000 */
[----:B------:R-:W-:Y:S01]  /*0790*/  @P1 FMUL R10, R10, 0.25 ;  /* 0x3e8000000a0a1820 */ /* 0x000fe20000400000 */
[----:B------:R-:W-:-:S03]  /*07a0*/  @!P5 FMUL R7, R7, 16777216 ;  /* 0x4b8000000707d820 */ /* 0x000fc60000400000 */
[----:B------:R-:W-:Y:S01]  /*07b0*/  @!P6 FMUL R10, R10, 16777216 ;  /* 0x4b8000000a0ae820 */ /* 0x000fe20000400000 */
[----:B------:R-:W3:Y:S01]  /*07c0*/  MUFU.RCP R9, R9 ;  /* 0x0000000900097308 */ /* 0x000ee20000001000 */
[----:B-1----:R-:W-:Y:S01]  /*07d0*/  FMUL R11, R6, R7 ;  /* 0x00000007060b7220 */ /* 0x002fe20000400000 */
[C---:B------:R-:W-:Y:S01]  /*07e0*/  FSEL R12, R0.reuse, 1, P2 ;  /* 0x3f800000000c7808 */ /* 0x040fe20001000000 */
[----:B------:R-:W1:Y:S05]  /*07f0*/  LDC.64 R6, c[0x0][0x238] ;  /* 0x00008e00ff067b82 */ /* 0x000e6a0000000a00 */
[----:B------:R-:W4:Y:S01]  /*0800*/  MUFU.RCP R8, R8 ;  /* 0x0000000800087308 */ /* 0x000f220000001000 */
[----:B------:R-:W-:-:S07]  /*0810*/  FSEL R13, R0, 1, P4 ;  /* 0x3f800000000d7808 */ /* 0x000fce0002000000 */
[----:B------:R-:W5:Y:S01]  /*0820*/  MUFU.RCP R10, R10 ;  /* 0x0000000a000a7308 */ /* 0x000f620000001000 */
[----:B------:R-:W-:Y:S01]  /*0830*/  FSEL R15, R0, 1, P1 ;  /* 0x3f800000000f7808 */ /* 0x000fe20000800000 */
[----:B------:R-:W-:Y:S01]  /*0840*/  @!P0 FMUL R12, R12, 16777216 ;  /* 0x4b8000000c0c8820 */ /* 0x000fe20000400000 */
[----:B------:R-:W-:Y:S01]  /*0850*/  @!P3 FMUL R13, R13, 16777216 ;  /* 0x4b8000000d0db820 */ /* 0x000fe20000400000 */
[----:B------:R-:W-:Y:S02]  /*0860*/  FADD R26, R30, -R26 ;  /* 0x8000001a1e1a7221 */ /* 0x000fe40000000000 */
[----:B------:R-:W-:Y:S01]  /*0870*/  @!P6 FMUL R15, R15, 16777216 ;  /* 0x4b8000000f0fe820 */ /* 0x000fe20000400000 */
[----:B---3--:R-:W-:Y:S01]  /*0880*/  FMUL R9, R9, R12 ;  /* 0x0000000c09097220 */ /* 0x008fe20000400000 */
[----:B----4-:R-:W-:Y:S01]  /*0890*/  FMUL R8, R8, R13 ;  /* 0x0000000d08087220 */ /* 0x010fe20000400000 */
[----:B------:R-:W-:Y:S02]  /*08a0*/  FADD R27, R31, -R27 ;  /* 0x8000001b1f1b7221 */ /* 0x000fe40000000000 */
[----:B------:R-:W-:Y:S01]  /*08b0*/  FMUL R9, R9, R26 ;  /* 0x0000001a09097220 */ /* 0x000fe20000400000 */
[----:B------:R-:W-:Y:S01]  /*08c0*/  FMUL R8, R8, R25 ;  /* 0x0000001908087220 */ /* 0x000fe20000400000 */
[----:B-----5:R-:W-:Y:S01]  /*08d0*/  FMUL R0, R10, R15 ;  /* 0x0000000f0a007220 */ /* 0x020fe20000400000 */
[----:B------:R-:W-:-:S03]  /*08e0*/  FMUL R11, R11, R24 ;  /* 0x000000180b0b7220 */ /* 0x000fc60000400000 */
[----:B------:R-:W-:Y:S01]  /*08f0*/  FMUL R0, R0, R27 ;  /* 0x0000001b00007220 */ /* 0x000fe20000400000 */
[C---:B------:R-:W-:Y:S01]  /*0900*/  FSETP.GEU.AND P6, PT, R2.reuse, RZ, PT ;  /* 0x000000ff0200720b */ /* 0x040fe20003fce000 */
[----:B-1----:R-:W-:Y:S01]  /*0910*/  IMAD.WIDE R32, R33, 0x4, R6 ;  /* 0x0000000421207825 */ /* 0x002fe200078e0206 */
[----:B------:R-:W-:Y:S02]  /*0920*/  FSETP.GEU.AND P0, PT, R3, RZ, PT ;  /* 0x000000ff0300720b */ /* 0x000fe40003f0e000 */
[----:B------:R-:W-:Y:S02]  /*0930*/  SEL R7, R2, RZ, P6 ;  /* 0x000000ff02077207 */ /* 0x000fe40003000000 */
[----:B------:R-:W-:Y:S02]  /*0940*/  FSETP.GEU.AND P1, PT, R5, RZ, PT ;  /* 0x000000ff0500720b */ /* 0x000fe40003f2e000 */
[----:B------:R-:W-:Y:S02]  /*0950*/  FSETP.GEU.AND P2, PT, R4, RZ, PT ;  /* 0x000000ff0400720b */ /* 0x000fe40003f4e000 */
[----:B------:R-:W-:-:S02]  /*0960*/  SEL R6, R3, RZ, P0 ;  /* 0x000000ff03067207 */ /* 0x000fc40000000000 */
[----:B------:R-:W-:Y:S02]  /*0970*/  SEL R5, R5, RZ, P1 ;  /* 0x000000ff05057207 */ /* 0x000fe40000800000 */
[----:B------:R-:W-:-:S05]  /*0980*/  SEL R4, R4, RZ, P2 ;  /* 0x000000ff04047207 */ /* 0x000fca0001000000 */
[----:B------:R-:W-:Y:S01]  /*0990*/  STG.E.128 desc[UR4][R32.64], R4 ;  /* 0x0000000420007986 */ /* 0x000fe2000c101d04 */
[----:B--2---:R-:W-:Y:S01]  /*09a0*/  FFMA R9, R18, R9, R22 ;  /* 0x0000000912097223 */ /* 0x004fe20000000016 */
[----:B------:R-:W-:Y:S01]  /*09b0*/  FFMA R8, R17, R8, R21 ;  /* 0x0000000811087223 */ /* 0x000fe20000000015 */
[----:B------:R-:W-:Y:S01]  /*09c0*/  FFMA R11, R16, R11, R20 ;  /* 0x0000000b100b7223 */ /* 0x000fe20000000014 */
[----:B------:R-:W-:Y:S02]  /*09d0*/  FFMA R0, R19, R0, R23 ;  /* 0x0000000013007223 */ /* 0x000fe40000000017 */
[----:B------:R-:W-:Y:S02]  /*09e0*/  FSETP.GEU.AND P3, PT, R9, RZ, PT ;  /* 0x000000ff0900720b */ /* 0x000fe40003f6e000 */
[----:B------:R-:W-:Y:S02]  /*09f0*/  FSETP.GEU.AND P4, PT, R8, RZ, PT ;  /* 0x000000ff0800720b */ /* 0x000fe40003f8e000 */
[----:B------:R-:W-:-:S02]  /*0a00*/  FSETP.GEU.AND P5, PT, R11, RZ, PT ;  /* 0x000000ff0b00720b */ /* 0x000fc40003fae000 */
[----:B------:R-:W-:Y:S02]  /*0a10*/  FSETP.GEU.AND P6, PT, R0, RZ, PT ;  /* 0x000000ff0000720b */ /* 0x000fe40003fce000 */
[----:B------:R-:W-:Y:S02]  /*0a20*/  SEL R10, R9, RZ, P3 ;  /* 0x000000ff090a7207 */ /* 0x000fe40001800000 */
[----:B------:R-:W-:Y:S02]  /*0a30*/  SEL R9, R8, RZ, P4 ;  /* 0x000000ff08097207 */ /* 0x000fe40002000000 */
[----:B------:R-:W-:Y:S02]  /*0a40*/  SEL R8, R11, RZ, P5 ;  /* 0x000000ff0b087207 */ /* 0x000fe40002800000 */
[----:B------:R-:W-:-:S05]  /*0a50*/  SEL R11, R0, RZ, P6 ;  /* 0x000000ff000b7207 */ /* 0x000fca0003000000 */
[----:B------:R-:W-:Y:S01]  /*0a60*/  STG.E.128 desc[UR4][R32.64+0x800], R8 ;  /* 0x0008000820007986 */ /* 0x000fe2000c101d04 */
[----:B------:R-:W-:Y:S05]  /*0a70*/  EXIT ;  /* 0x000000000000794d */ /* 0x000fea0003800000 */
.L_x_0:
[----:B------:R-:W-:-:S00]  /*0a80*/  BRA `(.L_x_0) ;  /* 0xfffffffc00fc7947 */ /* 0x000fc0000383ffff */
[----:B------:R-:W-:-:S00]  /*0a90*/  NOP ;  /* 0x0000000000007918 */ /* 0x000fc00000000000 */
        /* <DEDUP_REMOVED lines=14> */
.L_x_1:


//--------------------- .nv.global.init           --------------------------
	.section	.nv.global.init,"aw",@progbits
.nv.global.init:
	.type		_$_str,@object
	.size		_$_str,(_$_str_$_2 - _$_str)
_$_str:
        /*0000*/ 	.byte	0x5f, 0x5f, 0x43, 0x55, 0x44, 0x41, 0x5f, 0x46, 0x54, 0x5a, 0x00
	.type		_$_str_$_2,@object
	.size		_$_str_$_2,(.L_1 - _$_str_$_2)
_$_str_$_2:
        /*000b*/ 	.byte	0x5f, 0x5f, 0x43, 0x55, 0x44, 0x41, 0x5f, 0x50, 0x52, 0x45, 0x43, 0x5f, 0x53, 0x51, 0x52, 0x54
        /*001b*/ 	.byte	0x00
.L_1:


//--------------------- .nv.constant0.triton_poi_fused__native_batch_norm_legit_no_training_relu_11 --------------------------
	.section	.nv.constant0.triton_poi_fused__native_batch_norm_legit_no_training_relu_11,"a",@progbits
	.sectionflags	@""
	.align	4
.nv.constant0.triton_poi_fused__native_batch_norm_legit_no_training_relu_11:
	.zero		580
